	.headerflags	@"EF_CUDA_TEXMODE_UNIFIED EF_CUDA_64BIT_ADDRESS EF_CUDA_ACCELERATORS EF_CUDA_SM90 EF_CUDA_VIRTUAL_SM(EF_CUDA_SM90)"
	.elftype	@"ET_EXEC"


//--------------------- .nv.info                  --------------------------
	.section	.nv.info,"",@"SHT_CUDA_INFO"
	.align	4


	//----- nvinfo : EIATTR_REGCOUNT
	.align		4
        /*0000*/ 	.byte	0x04, 0x2f
        /*0002*/ 	.short	(.L_3 - .L_2)
	.align		4
.L_2:
        /*0004*/ 	.word	index@(triton_poi_fused__native_batch_norm_legit_no_training_relu_17)
        /*0008*/ 	.word	0x00000010


	//----- nvinfo : EIATTR_MIN_STACK_SIZE
	.align		4
.L_3:
        /*000c*/ 	.byte	0x04, 0x12
        /*000e*/ 	.short	(.L_5 - .L_4)
	.align		4
.L_4:
        /*0010*/ 	.word	index@(triton_poi_fused__native_batch_norm_legit_no_training_relu_17)
        /*0014*/ 	.word	0x00000000


	//----- nvinfo : EIATTR_FRAME_SIZE
	.align		4
.L_5:
        /*0018*/ 	.byte	0x04, 0x11
        /*001a*/ 	.short	(.L_7 - .L_6)
	.align		4
.L_6:
        /*001c*/ 	.word	index@(triton_poi_fused__native_batch_norm_legit_no_training_relu_17)
        /*0020*/ 	.word	0x00000000


	//----- nvinfo : EIATTR_MIN_STACK_SIZE
	.align		4
.L_7:
        /*0024*/ 	.byte	0x04, 0x12
        /*0026*/ 	.short	(.L_9 - .L_8)
	.align		4
.L_8:
        /*0028*/ 	.word	index@(triton_poi_fused__native_batch_norm_legit_no_training_relu_17)
        /*002c*/ 	.word	0x00000000
.L_9:


//--------------------- .nv.info.triton_poi_fused__native_batch_norm_legit_no_training_relu_17 --------------------------
	.section	.nv.info.triton_poi_fused__native_batch_norm_legit_no_training_relu_17,"",@"SHT_CUDA_INFO"
	.sectionflags	@""
	.align	4


	//----- nvinfo : EIATTR_CUDA_API_VERSION
	.align		4
        /*0000*/ 	.byte	0x04, 0x37
        /*0002*/ 	.short	(.L_11 - .L_10)
.L_10:
        /*0004*/ 	.word	0x0000007c


	//----- nvinfo : EIATTR_KPARAM_INFO
	.align		4
.L_11:
        /*0008*/ 	.byte	0x04, 0x17
        /*000a*/ 	.short	(.L_13 - .L_12)
.L_12:
        /*000c*/ 	.word	0x00000000
        /*0010*/ 	.short	0x0006
        /*0012*/ 	.short	0x0030
        /*0014*/ 	.byte	0x00, 0xf0, 0x11, 0x00


	//----- nvinfo : EIATTR_KPARAM_INFO
	.align		4
.L_13:
        /*0018*/ 	.byte	0x04, 0x17
        /*001a*/ 	.short	(.L_15 - .L_14)
.L_14:
        /*001c*/ 	.word	0x00000000
        /*0020*/ 	.short	0x0005
        /*0022*/ 	.short	0x0028
        /*0024*/ 	.byte	0x00, 0xf4, 0x21, 0x00


	//----- nvinfo : EIATTR_KPARAM_INFO
	.align		4
.L_15:
        /*0028*/ 	.byte	0x04, 0x17
        /*002a*/ 	.short	(.L_17 - .L_16)
.L_16:
        /*002c*/ 	.word	0x00000000
        /*0030*/ 	.short	0x0004
        /*0032*/ 	.short	0x0020
        /*0034*/ 	.byte	0x00, 0xf4, 0x21, 0x00


	//----- nvinfo : EIATTR_KPARAM_INFO
	.align		4
.L_17:
        /*0038*/ 	.byte	0x04, 0x17
        /*003a*/ 	.short	(.L_19 - .L_18)
.L_18:
        /*003c*/ 	.word	0x00000000
        /*0040*/ 	.short	0x0003
        /*0042*/ 	.short	0x0018
        /*0044*/ 	.byte	0x00, 0xf4, 0x21, 0x00


	//----- nvinfo : EIATTR_KPARAM_INFO
	.align		4
.L_19:
        /*0048*/ 	.byte	0x04, 0x17
        /*004a*/ 	.short	(.L_21 - .L_20)
.L_20:
        /*004c*/ 	.word	0x00000000
        /*0050*/ 	.short	0x0002
        /*0052*/ 	.short	0x0010
        /*0054*/ 	.byte	0x00, 0xf4, 0x21, 0x00


	//----- nvinfo : EIATTR_KPARAM_INFO
	.align		4
.L_21:
        /*0058*/ 	.byte	0x04, 0x17
        /*005a*/ 	.short	(.L_23 - .L_22)
.L_22:
        /*005c*/ 	.word	0x00000000
        /*0060*/ 	.short	0x0001
        /*0062*/ 	.short	0x0008
        /*0064*/ 	.byte	0x00, 0xf4, 0x21, 0x00


	//----- nvinfo : EIATTR_KPARAM_INFO
	.align		4
.L_23:
        /*0068*/ 	.byte	0x04, 0x17
        /*006a*/ 	.short	(.L_25 - .L_24)
.L_24:
        /*006c*/ 	.word	0x00000000
        /*0070*/ 	.short	0x0000
        /*0072*/ 	.short	0x0000
        /*0074*/ 	.byte	0x00, 0xf4, 0x21, 0x00


	//----- nvinfo : EIATTR_SPARSE_MMA_MASK
	.align		4
.L_25:
        /*0078*/ 	.byte	0x03, 0x50
        /*007a*/ 	.short	0x0000


	//----- nvinfo : EIATTR_MAXREG_COUNT
	.align		4
        /*007c*/ 	.byte	0x03, 0x1b
        /*007e*/ 	.short	0x00ff


	//----- nvinfo : EIATTR_EXIT_INSTR_OFFSETS
	.align		4
        /*0080*/ 	.byte	0x04, 0x1c
        /*0082*/ 	.short	(.L_27 - .L_26)


	//   ....[0]....
.L_26:
        /*0084*/ 	.word	0x000002d0


	//----- nvinfo : EIATTR_REQNTID
	.align		4
.L_27:
        /*0088*/ 	.byte	0x04, 0x10
        /*008a*/ 	.short	(.L_29 - .L_28)
.L_28:
        /*008c*/ 	.word	0x00000080
        /*0090*/ 	.word	0x00000001
        /*0094*/ 	.word	0x00000001


	//----- nvinfo : EIATTR_CBANK_PARAM_SIZE
	.align		4
.L_29:
        /*0098*/ 	.byte	0x03, 0x19
        /*009a*/ 	.short	0x0034


	//----- nvinfo : EIATTR_PARAM_CBANK
	.align		4
        /*009c*/ 	.byte	0x04, 0x0a
        /*009e*/ 	.short	(.L_31 - .L_30)
	.align		4
.L_30:
        /*00a0*/ 	.word	index@(.nv.constant0.triton_poi_fused__native_batch_norm_legit_no_training_relu_17)
        /*00a4*/ 	.short	0x0210
        /*00a6*/ 	.short	0x0034


	//----- nvinfo : EIATTR_SW_WAR
	.align		4
.L_31:
        /*00a8*/ 	.byte	0x04, 0x36
        /*00aa*/ 	.short	(.L_33 - .L_32)
.L_32:
        /*00ac*/ 	.word	0x00000008
.L_33:


//--------------------- .nv.callgraph             --------------------------
	.section	.nv.callgraph,"",@"SHT_CUDA_CALLGRAPH"
	.align	4
	.sectionentsize	8
	.align		4
        /*0000*/ 	.word	0x00000000
	.align		4
        /*0004*/ 	.word	0xffffffff
	.align		4
        /*0008*/ 	.word	0x00000000
	.align		4
        /*000c*/ 	.word	0xfffffffe
	.align		4
        /*0010*/ 	.word	0x00000000
	.align		4
        /*0014*/ 	.word	0xfffffffd
	.align		4
        /*0018*/ 	.word	0x00000000
	.align		4
        /*001c*/ 	.word	0xfffffffc


//--------------------- .nv.constant4             --------------------------
	.section	.nv.constant4,"a",@progbits
	.align	8
	.align		8
.nv.constant4:
        /*0000*/ 	.dword	_$_str
	.align		8
        /*0008*/ 	.dword	_$_str_$_2


//--------------------- .text.triton_poi_fused__native_batch_norm_legit_no_training_relu_17 --------------------------
	.section	.text.triton_poi_fused__native_batch_norm_legit_no_training_relu_17,"ax",@progbits
	.align	128
        .global         triton_poi_fused__native_batch_norm_legit_no_training_relu_17
        .type           triton_poi_fused__native_batch_norm_legit_no_training_relu_17,@function
        .size           triton_poi_fused__native_batch_norm_legit_no_training_relu_17,(.L_x_1 - triton_poi_fused__native_batch_norm_legit_no_training_relu_17)
        .other          triton_poi_fused__native_batch_norm_legit_no_training_relu_17,@"STO_CUDA_ENTRY STV_DEFAULT"
triton_poi_fused__native_batch_norm_legit_no_training_relu_17:
.text.triton_poi_fused__native_batch_norm_legit_no_training_relu_17:
[----:B------:R-:W-:Y:S01]  /*0000*/  LDC R1, c[0x0][0x28] ;  /* 0x00000a00ff017b82 */ /* 0x000fe20000000800 */
[----:B------:R-:W1:Y:S07]  /*0010*/  S2R R0, SR_TID.X ;  /* 0x0000000000007919 */ /* 0x000e6e0000002100 */
[----:B------:R-:W2:Y:S01]  /*0020*/  LDC.64 R6, c[0x0][0x220] ;  /* 0x00008800ff067b82 */ /* 0x000ea20000000a00 */
[----:B------:R-:W-:Y:S01]  /*0030*/  ULDC.64 UR4, c[0x0][0x208] ;  /* 0x0000820000047ab9 */ /* 0x000fe20000000a00 */
[----:B------:R-:W3:Y:S06]  /*0040*/  S2R R3, SR_CTAID.X ;  /* 0x0000000000037919 */ /* 0x000eec0000002500 */
[----:B------:R-:W4:Y:S08]  /*0050*/  LDC.64 R4, c[0x0][0x218] ;  /* 0x00008600ff047b82 */ /* 0x000f300000000a00 */
[----:B------:R-:W5:Y:S08]  /*0060*/  LDC.64 R8, c[0x0][0x228] ;  /* 0x00008a00ff087b82 */ /* 0x000f700000000a00 */
[----:B------:R-:W5:Y:S01]  /*0070*/  LDC.64 R10, c[0x0][0x230] ;  /* 0x00008c00ff0a7b82 */ /* 0x000f620000000a00 */
[----:B-1----:R-:W-:-:S02]  /*0080*/  LOP3.LUT R0, R0, 0x7f, RZ, 0xc0, !PT ;  /* 0x0000007f00007812 */ /* 0x002fc400078ec0ff */
[----:B---3--:R-:W-:Y:S02]  /*0090*/  SHF.R.S32.HI R2, RZ, 0x18, R3 ;  /* 0x00000018ff027819 */ /* 0x008fe40000011403 */
[----:B------:R-:W-:Y:S02]  /*00a0*/  LEA R0, R3, R0, 0x7 ;  /* 0x0000000003007211 */ /* 0x000fe400078e38ff */
[----:B------:R-:W-:-:S04]  /*00b0*/  SGXT R3, R2, 0x1 ;  /* 0x000000010203781a */ /* 0x000fc80000000200 */
[----:B------:R-:W-:-:S04]  /*00c0*/  LEA.HI R3, R3, R0, RZ, 0x7 ;  /* 0x0000000003037211 */ /* 0x000fc800078f38ff */
[----:B------:R-:W-:-:S04]  /*00d0*/  LOP3.LUT R3, R3, 0xffffff80, RZ, 0xc0, !PT ;  /* 0xffffff8003037812 */ /* 0x000fc800078ec0ff */
[----:B------:R-:W-:Y:S02]  /*00e0*/  IADD3 R13, R0, -R3, RZ ;  /* 0x80000003000d7210 */ /* 0x000fe40007ffe0ff */
[----:B------:R-:W1:Y:S03]  /*00f0*/  LDC.64 R2, c[0x0][0x210] ;  /* 0x00008400ff027b82 */ /* 0x000e660000000a00 */
[----:B--2---:R-:W-:-:S06]  /*0100*/  IMAD.WIDE R6, R13, 0x4, R6 ;  /* 0x000000040d067825 */ /* 0x004fcc00078e0206 */
[----:B------:R-:W2:Y:S01]  /*0110*/  LDG.E.EL R6, desc[UR4][R6.64] ;  /* 0x0000000406067981 */ /* 0x000ea2000c2e1900 */
[----:B----4-:R-:W-:-:S04]  /*0120*/  IMAD.WIDE R4, R13, 0x4, R4 ;  /* 0x000000040d047825 */ /* 0x010fc800078e0204 */
[C---:B-----5:R-:W-:Y:S02]  /*0130*/  IMAD.WIDE R8, R13.reuse, 0x4, R8 ;  /* 0x000000040d087825 */ /* 0x060fe400078e0208 */
[----:B------:R3:W4:Y:S02]  /*0140*/  LDG.E.EL R5, desc[UR4][R4.64] ;  /* 0x0000000404057981 */ /* 0x000724000c2e1900 */
[----:B0-----:R-:W-:Y:S02]  /*0150*/  IMAD.WIDE R10, R13, 0x4, R10 ;  /* 0x000000040d0a7825 */ /* 0x001fe400078e020a */
[----:B------:R-:W5:Y:S02]  /*0160*/  LDG.E.EL R8, desc[UR4][R8.64] ;  /* 0x0000000408087981 */ /* 0x000f64000c2e1900 */
[C---:B-1----:R-:W-:Y:S02]  /*0170*/  IMAD.WIDE R2, R0.reuse, 0x4, R2 ;  /* 0x0000000400027825 */ /* 0x042fe400078e0202 */
[----:B------:R-:W5:Y:S04]  /*0180*/  LDG.E.EL R11, desc[UR4][R10.64] ;  /* 0x000000040a0b7981 */ /* 0x000f68000c2e1900 */
[----:B------:R0:W4:Y:S01]  /*0190*/  LDG.E R12, desc[UR4][R2.64] ;  /* 0x00000004020c7981 */ /* 0x000122000c1e1900 */
[----:B---3--:R-:W-:Y:S01]  /*01a0*/  HFMA2.MMA R4, -RZ, RZ, 1.625, 0 ;  /* 0x3e800000ff047435 */ /* 0x008fe200000001ff */
[----:B0-----:R-:W0:Y:S02]  /*01b0*/  LDC.64 R2, c[0x0][0x238] ;  /* 0x00008e00ff027b82 */ /* 0x001e240000000a00 */
[----:B0-----:R-:W-:-:S04]  /*01c0*/  IMAD.WIDE R2, R0, 0x4, R2 ;  /* 0x0000000400027825 */ /* 0x001fc800078e0202 */
[----:B--2---:R-:W-:-:S04]  /*01d0*/  FADD R6, R6, 9.9999997473787516356e-06 ;  /* 0x3727c5ac06067421 */ /* 0x004fc80000000000 */
[----:B------:R-:W0:Y:S02]  /*01e0*/  MUFU.SQRT R7, R6 ;  /* 0x0000000600077308 */ /* 0x000e240000002000 */
[C---:B0-----:R-:W-:Y:S02]  /*01f0*/  FSETP.GT.AND P0, PT, R7.reuse, 8.50705917302346158658e+37, PT ;  /* 0x7e8000000700780b */ /* 0x041fe40003f04000 */
[----:B------:R-:W-:-:S11]  /*0200*/  FSETP.GEU.AND P1, PT, R7, 1.175494350822287508e-38, PT ;  /* 0x008000000700780b */ /* 0x000fd60003f2e000 */
[----:B------:R-:W-:-:S04]  /*0210*/  @P0 FMUL R7, R7, 0.25 ;  /* 0x3e80000007070820 */ /* 0x000fc80000400000 */
[----:B------:R-:W-:-:S06]  /*0220*/  @!P1 FMUL R7, R7, 16777216 ;  /* 0x4b80000007079820 */ /* 0x000fcc0000400000 */
[----:B------:R-:W0:Y:S01]  /*0230*/  MUFU.RCP R7, R7 ;  /* 0x0000000700077308 */ /* 0x000e220000001000 */
[----:B------:R-:W-:Y:S01]  /*0240*/  FSEL R4, R4, 1, P0 ;  /* 0x3f80000004047808 */ /* 0x000fe20000000000 */
[----:B----4-:R-:W-:-:S04]  /*0250*/  FADD R5, R12, -R5 ;  /* 0x800000050c057221 */ /* 0x010fc80000000000 */
[----:B------:R-:W-:-:S04]  /*0260*/  @!P1 FMUL R4, R4, 16777216 ;  /* 0x4b80000004049820 */ /* 0x000fc80000400000 */
[----:B0-----:R-:W-:-:S04]  /*0270*/  FMUL R4, R7, R4 ;  /* 0x0000000407047220 */ /* 0x001fc80000400000 */
[----:B------:R-:W-:-:S04]  /*0280*/  FMUL R4, R5, R4 ;  /* 0x0000000405047220 */ /* 0x000fc80000400000 */
[----:B-----5:R-:W-:-:S05]  /*0290*/  FFMA R4, R8, R4, R11 ;  /* 0x0000000408047223 */ /* 0x020fca000000000b */
[----:B------:R-:W-:-:S04]  /*02a0*/  FSETP.GEU.AND P0, PT, R4, RZ, PT ;  /* 0x000000ff0400720b */ /* 0x000fc80003f0e000 */
[----:B------:R-:W-:-:S05]  /*02b0*/  FSEL R5, R4, RZ, P0 ;  /* 0x000000ff04057208 */ /* 0x000fca0000000000 */
[----:B------:R-:W-:Y:S01]  /*02c0*/  STG.E desc[UR4][R2.64], R5 ;  /* 0x0000000502007986 */ /* 0x000fe2000c101904 */
[----:B------:R-:W-:Y:S05]  /*02d0*/  EXIT ;  /* 0x000000000000794d */ /* 0x000fea0003800000 */
.L_x_0:
[----:B------:R-:W-:-:S00]  /*02e0*/  BRA `(.L_x_0) ;  /* 0xfffffffc00fc7947 */ /* 0x000fc0000383ffff */
[----:B------:R-:W-:-:S00]  /*02f0*/  NOP ;  /* 0x0000000000007918 */ /* 0x000fc00000000000 */
        /* <DEDUP_REMOVED lines=8> */
.L_x_1:


//--------------------- .nv.global.init           --------------------------
	.section	.nv.global.init,"aw",@progbits
.nv.global.init:
	.type		_$_str,@object
	.size		_$_str,(_$_str_$_2 - _$_str)
_$_str:
        /*0000*/ 	.byte	0x5f, 0x5f, 0x43, 0x55, 0x44, 0x41, 0x5f, 0x46, 0x54, 0x5a, 0x00
	.type		_$_str_$_2,@object
	.size		_$_str_$_2,(.L_1 - _$_str_$_2)
_$_str_$_2:
        /*000b*/ 	.byte	0x5f, 0x5f, 0x43, 0x55, 0x44, 0x41, 0x5f, 0x50, 0x52, 0x45, 0x43, 0x5f, 0x53, 0x51, 0x52, 0x54
        /*001b*/ 	.byte	0x00
.L_1:


//--------------------- .nv.constant0.triton_poi_fused__native_batch_norm_legit_no_training_relu_17 --------------------------
	.section	.nv.constant0.triton_poi_fused__native_batch_norm_legit_no_training_relu_17,"a",@progbits
	.sectionflags	@""
	.align	4
.nv.constant0.triton_poi_fused__native_batch_norm_legit_no_training_relu_17:
	.zero		580
